	.headerflags	@"EF_CUDA_TEXMODE_UNIFIED EF_CUDA_64BIT_ADDRESS EF_CUDA_ACCELERATORS EF_CUDA_SM90 EF_CUDA_VIRTUAL_SM(EF_CUDA_SM90)"
	.elftype	@"ET_EXEC"


//--------------------- .nv.info                  --------------------------
	.section	.nv.info,"",@"SHT_CUDA_INFO"
	.align	4


	//----- nvinfo : EIATTR_REGCOUNT
	.align		4
        /*0000*/ 	.byte	0x04, 0x2f
        /*0002*/ 	.short	(.L_1 - .L_0)
	.align		4
.L_0:
        /*0004*/ 	.word	index@(triton_poi_fused_convolution_leaky_relu_leaky_relu_backward_21)
        /*0008*/ 	.word	0x0000000c


	//----- nvinfo : EIATTR_MIN_STACK_SIZE
	.align		4
.L_1:
        /*000c*/ 	.byte	0x04, 0x12
        /*000e*/ 	.short	(.L_3 - .L_2)
	.align		4
.L_2:
        /*0010*/ 	.word	index@(triton_poi_fused_convolution_leaky_relu_leaky_relu_backward_21)
        /*0014*/ 	.word	0x00000000


	//----- nvinfo : EIATTR_FRAME_SIZE
	.align		4
.L_3:
        /*0018*/ 	.byte	0x04, 0x11
        /*001a*/ 	.short	(.L_5 - .L_4)
	.align		4
.L_4:
        /*001c*/ 	.word	index@(triton_poi_fused_convolution_leaky_relu_leaky_relu_backward_21)
        /*0020*/ 	.word	0x00000000


	//----- nvinfo : EIATTR_MIN_STACK_SIZE
	.align		4
.L_5:
        /*0024*/ 	.byte	0x04, 0x12
        /*0026*/ 	.short	(.L_7 - .L_6)
	.align		4
.L_6:
        /*0028*/ 	.word	index@(triton_poi_fused_convolution_leaky_relu_leaky_relu_backward_21)
        /*002c*/ 	.word	0x00000000
.L_7:


//--------------------- .nv.info.triton_poi_fused_convolution_leaky_relu_leaky_relu_backward_21 --------------------------
	.section	.nv.info.triton_poi_fused_convolution_leaky_relu_leaky_relu_backward_21,"",@"SHT_CUDA_INFO"
	.sectionflags	@""
	.align	4


	//----- nvinfo : EIATTR_CUDA_API_VERSION
	.align		4
        /*0000*/ 	.byte	0x04, 0x37
        /*0002*/ 	.short	(.L_9 - .L_8)
.L_8:
        /*0004*/ 	.word	0x0000007c


	//----- nvinfo : EIATTR_KPARAM_INFO
	.align		4
.L_9:
        /*0008*/ 	.byte	0x04, 0x17
        /*000a*/ 	.short	(.L_11 - .L_10)
.L_10:
        /*000c*/ 	.word	0x00000000
        /*0010*/ 	.short	0x0003
        /*0012*/ 	.short	0x0018
        /*0014*/ 	.byte	0x00, 0xf0, 0x11, 0x00


	//----- nvinfo : EIATTR_KPARAM_INFO
	.align		4
.L_11:
        /*0018*/ 	.byte	0x04, 0x17
        /*001a*/ 	.short	(.L_13 - .L_12)
.L_12:
        /*001c*/ 	.word	0x00000000
        /*0020*/ 	.short	0x0002
        /*0022*/ 	.short	0x0010
        /*0024*/ 	.byte	0x00, 0xf4, 0x21, 0x00


	//----- nvinfo : EIATTR_KPARAM_INFO
	.align		4
.L_13:
        /*0028*/ 	.byte	0x04, 0x17
        /*002a*/ 	.short	(.L_15 - .L_14)
.L_14:
        /*002c*/ 	.word	0x00000000
        /*0030*/ 	.short	0x0001
        /*0032*/ 	.short	0x0008
        /*0034*/ 	.byte	0x00, 0xf4, 0x21, 0x00


	//----- nvinfo : EIATTR_KPARAM_INFO
	.align		4
.L_15:
        /*0038*/ 	.byte	0x04, 0x17
        /*003a*/ 	.short	(.L_17 - .L_16)
.L_16:
        /*003c*/ 	.word	0x00000000
        /*0040*/ 	.short	0x0000
        /*0042*/ 	.short	0x0000
        /*0044*/ 	.byte	0x00, 0xf4, 0x21, 0x00


	//----- nvinfo : EIATTR_SPARSE_MMA_MASK
	.align		4
.L_17:
        /*0048*/ 	.byte	0x03, 0x50
        /*004a*/ 	.short	0x0000


	//----- nvinfo : EIATTR_MAXREG_COUNT
	.align		4
        /*004c*/ 	.byte	0x03, 0x1b
        /*004e*/ 	.short	0x00ff


	//----- nvinfo : EIATTR_EXIT_INSTR_OFFSETS
	.align		4
        /*0050*/ 	.byte	0x04, 0x1c
        /*0052*/ 	.short	(.L_19 - .L_18)


	//   ....[0]....
.L_18:
        /*0054*/ 	.word	0x000002f0


	//----- nvinfo : EIATTR_REQNTID
	.align		4
.L_19:
        /*0058*/ 	.byte	0x04, 0x10
        /*005a*/ 	.short	(.L_21 - .L_20)
.L_20:
        /*005c*/ 	.word	0x00000080
        /*0060*/ 	.word	0x00000001
        /*0064*/ 	.word	0x00000001


	//----- nvinfo : EIATTR_CBANK_PARAM_SIZE
	.align		4
.L_21:
        /*0068*/ 	.byte	0x03, 0x19
        /*006a*/ 	.short	0x001c


	//----- nvinfo : EIATTR_PARAM_CBANK
	.align		4
        /*006c*/ 	.byte	0x04, 0x0a
        /*006e*/ 	.short	(.L_23 - .L_22)
	.align		4
.L_22:
        /*0070*/ 	.word	index@(.nv.constant0.triton_poi_fused_convolution_leaky_relu_leaky_relu_backward_21)
        /*0074*/ 	.short	0x0210
        /*0076*/ 	.short	0x001c


	//----- nvinfo : EIATTR_SW_WAR
	.align		4
.L_23:
        /*0078*/ 	.byte	0x04, 0x36
        /*007a*/ 	.short	(.L_25 - .L_24)
.L_24:
        /*007c*/ 	.word	0x00000008
.L_25:


//--------------------- .nv.callgraph             --------------------------
	.section	.nv.callgraph,"",@"SHT_CUDA_CALLGRAPH"
	.align	4
	.sectionentsize	8
	.align		4
        /*0000*/ 	.word	0x00000000
	.align		4
        /*0004*/ 	.word	0xffffffff
	.align		4
        /*0008*/ 	.word	0x00000000
	.align		4
        /*000c*/ 	.word	0xfffffffe
	.align		4
        /*0010*/ 	.word	0x00000000
	.align		4
        /*0014*/ 	.word	0xfffffffd
	.align		4
        /*0018*/ 	.word	0x00000000
	.align		4
        /*001c*/ 	.word	0xfffffffc


//--------------------- .text.triton_poi_fused_convolution_leaky_relu_leaky_relu_backward_21 --------------------------
	.section	.text.triton_poi_fused_convolution_leaky_relu_leaky_relu_backward_21,"ax",@progbits
	.align	128
        .global         triton_poi_fused_convolution_leaky_relu_leaky_relu_backward_21
        .type           triton_poi_fused_convolution_leaky_relu_leaky_relu_backward_21,@function
        .size           triton_poi_fused_convolution_leaky_relu_leaky_relu_backward_21,(.L_x_1 - triton_poi_fused_convolution_leaky_relu_leaky_relu_backward_21)
        .other          triton_poi_fused_convolution_leaky_relu_leaky_relu_backward_21,@"STO_CUDA_ENTRY STV_DEFAULT"
triton_poi_fused_convolution_leaky_relu_leaky_relu_backward_21:
.text.triton_poi_fused_convolution_leaky_relu_leaky_relu_backward_21:
[----:B------:R-:W-:Y:S01]  /*0000*/  LDC R1, c[0x0][0x28] ;  /* 0x00000a00ff017b82 */ /* 0x000fe20000000800 */
[----:B------:R-:W1:Y:S07]  /*0010*/  S2R R0, SR_TID.X ;  /* 0x0000000000007919 */ /* 0x000e6e0000002100 */
[----:B------:R-:W2:Y:S01]  /*0020*/  LDC.64 R4, c[0x0][0x210] ;  /* 0x00008400ff047b82 */ /* 0x000ea20000000a00 */
[----:B------:R-:W-:Y:S01]  /*0030*/  ULDC.64 UR4, c[0x0][0x208] ;  /* 0x0000820000047ab9 */ /* 0x000fe20000000a00 */
[----:B------:R-:W-:Y:S01]  /*0040*/  ULDC.64 UR6, c[0x0][0x220] ;  /* 0x0000880000067ab9 */ /* 0x000fe20000000a00 */
[----:B------:R-:W3:Y:S01]  /*0050*/  S2R R3, SR_CTAID.X ;  /* 0x0000000000037919 */ /* 0x000ee20000002500 */
[----:B-1----:R-:W-:Y:S01]  /*0060*/  IMAD.SHL.U32 R0, R0, 0x4, RZ ;  /* 0x0000000400007824 */ /* 0x002fe200078e00ff */
[----:B---3--:R-:W-:-:S04]  /*0070*/  SHF.R.S32.HI R7, RZ, 0x16, R3 ;  /* 0x00000016ff077819 */ /* 0x008fc80000011403 */
[----:B------:R-:W-:Y:S02]  /*0080*/  LOP3.LUT R0, R0, 0x1fc, RZ, 0xc0, !PT ;  /* 0x000001fc00007812 */ /* 0x000fe400078ec0ff */
[----:B------:R-:W-:-:S03]  /*0090*/  SGXT R7, R7, 0x1 ;  /* 0x000000010707781a */ /* 0x000fc60000000200 */
[----:B------:R-:W-:Y:S02]  /*00a0*/  IMAD R0, R3, 0x200, R0 ;  /* 0x0000020003007824 */ /* 0x000fe400078e0200 */
[----:B------:R-:W1:Y:S02]  /*00b0*/  LDC.64 R2, c[0x0][0x218] ;  /* 0x00008600ff027b82 */ /* 0x000e640000000a00 */
[----:B--2---:R-:W-:Y:S01]  /*00c0*/  IMAD.WIDE R4, R0, 0x4, R4 ;  /* 0x0000000400047825 */ /* 0x004fe200078e0204 */
[----:B------:R-:W-:-:S04]  /*00d0*/  LEA.HI R7, R7, R0, RZ, 0x8 ;  /* 0x0000000007077211 */ /* 0x000fc800078f40ff */
[----:B------:R-:W-:-:S04]  /*00e0*/  SHF.R.S32.HI R7, RZ, 0x8, R7 ;  /* 0x00000008ff077819 */ /* 0x000fc80000011407 */
[----:B------:R-:W-:-:S04]  /*00f0*/  LEA.HI R6, R7, R7, RZ, 0x6 ;  /* 0x0000000707067211 */ /* 0x000fc800078f30ff */
[----:B------:R-:W-:-:S05]  /*0100*/  LOP3.LUT R6, R6, 0xffffffc0, RZ, 0xc0, !PT ;  /* 0xffffffc006067812 */ /* 0x000fca00078ec0ff */
[----:B------:R-:W-:-:S04]  /*0110*/  IMAD.IADD R7, R7, 0x1, -R6 ;  /* 0x0000000107077824 */ /* 0x000fc800078e0a06 */
[----:B-1----:R-:W-:Y:S02]  /*0120*/  IMAD.WIDE R2, R7, 0x4, R2 ;  /* 0x0000000407027825 */ /* 0x002fe400078e0202 */
[----:B------:R-:W2:Y:S04]  /*0130*/  LDG.E.128 R4, desc[UR4][R4.64] ;  /* 0x0000000404047981 */ /* 0x000ea8000c1e1d00 */
[----:B------:R-:W2:Y:S02]  /*0140*/  LDG.E.EL R2, desc[UR4][R2.64] ;  /* 0x0000000402027981 */ /* 0x000ea4000c2e1900 */
[CC--:B--2---:R-:W-:Y:S01]  /*0150*/  FSETP.GT.AND P1, PT, R6.reuse, -R2.reuse, PT ;  /* 0x800000020600720b */ /* 0x0c4fe20003f24000 */
[--C-:B------:R-:W-:Y:S01]  /*0160*/  FADD R8, R6, R2.reuse ;  /* 0x0000000206087221 */ /* 0x100fe20000000000 */
[CC--:B------:R-:W-:Y:S01]  /*0170*/  FSETP.GT.AND P0, PT, R7.reuse, -R2.reuse, PT ;  /* 0x800000020700720b */ /* 0x0c0fe20003f04000 */
[--C-:B------:R-:W-:Y:S01]  /*0180*/  FADD R9, R7, R2.reuse ;  /* 0x0000000207097221 */ /* 0x100fe20000000000 */
[CC--:B------:R-:W-:Y:S01]  /*0190*/  FSETP.GT.AND P2, PT, R5.reuse, -R2.reuse, PT ;  /* 0x800000020500720b */ /* 0x0c0fe20003f44000 */
[--C-:B------:R-:W-:Y:S01]  /*01a0*/  FADD R7, R5, R2.reuse ;  /* 0x0000000205077221 */ /* 0x100fe20000000000 */
[C---:B------:R-:W-:Y:S01]  /*01b0*/  FSETP.GT.AND P3, PT, R4.reuse, -R2, PT ;  /* 0x800000020400720b */ /* 0x040fe20003f64000 */
[----:B------:R-:W-:-:S06]  /*01c0*/  FADD R6, R4, R2 ;  /* 0x0000000204067221 */ /* 0x000fcc0000000000 */
[----:B------:R-:W-:Y:S02]  /*01d0*/  @!P1 FMUL R8, R8, 0.10000000149011611938 ;  /* 0x3dcccccd08089820 */ /* 0x000fe40000400000 */
[----:B------:R-:W-:Y:S02]  /*01e0*/  @!P0 FMUL R9, R9, 0.10000000149011611938 ;  /* 0x3dcccccd09098820 */ /* 0x000fe40000400000 */
[----:B------:R-:W-:Y:S01]  /*01f0*/  @!P2 FMUL R7, R7, 0.10000000149011611938 ;  /* 0x3dcccccd0707a820 */ /* 0x000fe20000400000 */
[----:B------:R-:W-:Y:S01]  /*0200*/  FSETP.GT.AND P1, PT, R8, RZ, PT ;  /* 0x000000ff0800720b */ /* 0x000fe20003f24000 */
[----:B------:R-:W-:Y:S01]  /*0210*/  @!P3 FMUL R6, R6, 0.10000000149011611938 ;  /* 0x3dcccccd0606b820 */ /* 0x000fe20000400000 */
[----:B------:R-:W-:Y:S02]  /*0220*/  FSETP.GT.AND P0, PT, R9, RZ, PT ;  /* 0x000000ff0900720b */ /* 0x000fe40003f04000 */
[----:B------:R-:W-:Y:S02]  /*0230*/  FSETP.GT.AND P2, PT, R7, RZ, PT ;  /* 0x000000ff0700720b */ /* 0x000fe40003f44000 */
[----:B------:R-:W-:-:S02]  /*0240*/  FSETP.GT.AND P3, PT, R6, RZ, PT ;  /* 0x000000ff0600720b */ /* 0x000fc40003f64000 */
[----:B------:R-:W-:Y:S02]  /*0250*/  SEL R2, RZ, 0x1, !P1 ;  /* 0x00000001ff027807 */ /* 0x000fe40004800000 */
[----:B------:R-:W-:Y:S02]  /*0260*/  SEL R5, RZ, 0x1, !P0 ;  /* 0x00000001ff057807 */ /* 0x000fe40004000000 */
[----:B------:R-:W-:Y:S02]  /*0270*/  SEL R4, RZ, 0x1, !P2 ;  /* 0x00000001ff047807 */ /* 0x000fe40005000000 */
[----:B------:R-:W-:Y:S02]  /*0280*/  SEL R3, RZ, 0x1, !P3 ;  /* 0x00000001ff037807 */ /* 0x000fe40005800000 */
[----:B------:R-:W-:Y:S02]  /*0290*/  PRMT R5, R2, 0x3340, R5 ;  /* 0x0000334002057816 */ /* 0x000fe40000000005 */
[----:B------:R-:W-:-:S02]  /*02a0*/  IADD3 R2, P0, R0, UR6, RZ ;  /* 0x0000000600027c10 */ /* 0x000fc4000ff1e0ff */
[----:B------:R-:W-:Y:S02]  /*02b0*/  PRMT R4, R3, 0x3340, R4 ;  /* 0x0000334003047816 */ /* 0x000fe40000000004 */
[----:B------:R-:W-:Y:S02]  /*02c0*/  LEA.HI.X.SX32 R3, R0, UR7, 0x1, P0 ;  /* 0x0000000700037c11 */ /* 0x000fe400080f0eff */
[----:B------:R-:W-:-:S05]  /*02d0*/  PRMT R5, R4, 0x5410, R5 ;  /* 0x0000541004057816 */ /* 0x000fca0000000005 */
[----:B------:R-:W-:Y:S01]  /*02e0*/  STG.E desc[UR4][R2.64], R5 ;  /* 0x0000000502007986 */ /* 0x000fe2000c101904 */
[----:B------:R-:W-:Y:S05]  /*02f0*/  EXIT ;  /* 0x000000000000794d */ /* 0x000fea0003800000 */
.L_x_0:
[----:B------:R-:W-:-:S00]  /*0300*/  BRA `(.L_x_0) ;  /* 0xfffffffc00fc7947 */ /* 0x000fc0000383ffff */
[----:B------:R-:W-:-:S00]  /*0310*/  NOP ;  /* 0x0000000000007918 */ /* 0x000fc00000000000 */
        /* <DEDUP_REMOVED lines=14> */
.L_x_1:


//--------------------- .nv.constant0.triton_poi_fused_convolution_leaky_relu_leaky_relu_backward_21 --------------------------
	.section	.nv.constant0.triton_poi_fused_convolution_leaky_relu_leaky_relu_backward_21,"a",@progbits
	.sectionflags	@""
	.align	4
.nv.constant0.triton_poi_fused_convolution_leaky_relu_leaky_relu_backward_21:
	.zero		556
